//
// Generated by NVIDIA NVVM Compiler
//
// Compiler Build ID: CL-36424714
// Cuda compilation tools, release 13.0, V13.0.88
// Based on NVVM 20.0.0
//

.version 9.0
.target sm_100
.address_size 64

	// .globl	_Z9kernelGPUPfS_S_S_S_S_iiPi

.visible .entry _Z9kernelGPUPfS_S_S_S_S_iiPi(
	.param .u64 .ptr .align 1 _Z9kernelGPUPfS_S_S_S_S_iiPi_param_0,
	.param .u64 .ptr .align 1 _Z9kernelGPUPfS_S_S_S_S_iiPi_param_1,
	.param .u64 .ptr .align 1 _Z9kernelGPUPfS_S_S_S_S_iiPi_param_2,
	.param .u64 .ptr .align 1 _Z9kernelGPUPfS_S_S_S_S_iiPi_param_3,
	.param .u64 .ptr .align 1 _Z9kernelGPUPfS_S_S_S_S_iiPi_param_4,
	.param .u64 .ptr .align 1 _Z9kernelGPUPfS_S_S_S_S_iiPi_param_5,
	.param .u32 _Z9kernelGPUPfS_S_S_S_S_iiPi_param_6,
	.param .u32 _Z9kernelGPUPfS_S_S_S_S_iiPi_param_7,
	.param .u64 .ptr .align 1 _Z9kernelGPUPfS_S_S_S_S_iiPi_param_8
)
{
	.reg .pred 	%p<2>;
	.reg .b32 	%r<26>;
	.reg .b32 	%f<4>;
	.reg .b64 	%rd<28>;

	ld.param.u64 	%rd2, [_Z9kernelGPUPfS_S_S_S_S_iiPi_param_1];
	ld.param.u64 	%rd4, [_Z9kernelGPUPfS_S_S_S_S_iiPi_param_3];
	ld.param.u64 	%rd5, [_Z9kernelGPUPfS_S_S_S_S_iiPi_param_4];
	ld.param.u32 	%r2, [_Z9kernelGPUPfS_S_S_S_S_iiPi_param_6];
	ld.param.u32 	%r3, [_Z9kernelGPUPfS_S_S_S_S_iiPi_param_7];
	ld.param.u64 	%rd7, [_Z9kernelGPUPfS_S_S_S_S_iiPi_param_8];
	mov.u32 	%r4, %tid.x;
	mov.u32 	%r5, %ctaid.x;
	mov.u32 	%r6, %ntid.x;
	mad.lo.s32 	%r1, %r5, %r6, %r4;
	mul.lo.s32 	%r7, %r2, %r2;
	setp.ge.s32 	%p1, %r1, %r7;
	@%p1 bra 	$L__BB0_2;
	ld.param.u64 	%rd27, [_Z9kernelGPUPfS_S_S_S_S_iiPi_param_5];
	ld.param.u64 	%rd26, [_Z9kernelGPUPfS_S_S_S_S_iiPi_param_2];
	ld.param.u64 	%rd25, [_Z9kernelGPUPfS_S_S_S_S_iiPi_param_0];
	div.s32 	%r8, %r2, %r3;
	cvta.to.global.u64 	%rd8, %rd7;
	cvta.to.global.u64 	%rd9, %rd25;
	cvta.to.global.u64 	%rd10, %rd4;
	cvta.to.global.u64 	%rd11, %rd2;
	cvta.to.global.u64 	%rd12, %rd5;
	cvta.to.global.u64 	%rd13, %rd26;
	cvta.to.global.u64 	%rd14, %rd27;
	div.s32 	%r9, %r1, %r2;
	mul.lo.s32 	%r10, %r9, %r2;
	sub.s32 	%r11, %r1, %r10;
	div.s32 	%r12, %r11, %r3;
	div.s32 	%r13, %r9, %r3;
	mad.lo.s32 	%r14, %r13, %r8, %r12;
	mul.wide.s32 	%rd15, %r14, 4;
	add.s64 	%rd16, %rd8, %rd15;
	ld.global.u32 	%r15, [%rd16];
	div.s32 	%r16, %r15, %r8;
	mul.lo.s32 	%r17, %r16, %r8;
	sub.s32 	%r18, %r15, %r17;
	mul.lo.s32 	%r19, %r12, %r3;
	sub.s32 	%r20, %r11, %r19;
	mad.lo.s32 	%r21, %r18, %r3, %r20;
	mul.lo.s32 	%r22, %r13, %r3;
	sub.s32 	%r23, %r9, %r22;
	mad.lo.s32 	%r24, %r16, %r3, %r23;
	mad.lo.s32 	%r25, %r24, %r2, %r21;
	mul.wide.s32 	%rd17, %r1, 4;
	add.s64 	%rd18, %rd9, %rd17;
	ld.global.f32 	%f1, [%rd18];
	mul.wide.s32 	%rd19, %r25, 4;
	add.s64 	%rd20, %rd10, %rd19;
	st.global.f32 	[%rd20], %f1;
	add.s64 	%rd21, %rd11, %rd17;
	ld.global.f32 	%f2, [%rd21];
	add.s64 	%rd22, %rd12, %rd19;
	st.global.f32 	[%rd22], %f2;
	add.s64 	%rd23, %rd13, %rd17;
	ld.global.f32 	%f3, [%rd23];
	add.s64 	%rd24, %rd14, %rd19;
	st.global.f32 	[%rd24], %f3;
$L__BB0_2:
	ret;

}
	// .globl	_Z10emptyArrayPfS_S_i
.visible .entry _Z10emptyArrayPfS_S_i(
	.param .u64 .ptr .align 1 _Z10emptyArrayPfS_S_i_param_0,
	.param .u64 .ptr .align 1 _Z10emptyArrayPfS_S_i_param_1,
	.param .u64 .ptr .align 1 _Z10emptyArrayPfS_S_i_param_2,
	.param .u32 _Z10emptyArrayPfS_S_i_param_3
)
{
	.reg .pred 	%p<2>;
	.reg .b32 	%r<8>;
	.reg .b64 	%rd<11>;

	ld.param.u64 	%rd1, [_Z10emptyArrayPfS_S_i_param_0];
	ld.param.u64 	%rd2, [_Z10emptyArrayPfS_S_i_param_1];
	ld.param.u64 	%rd3, [_Z10emptyArrayPfS_S_i_param_2];
	ld.param.u32 	%r2, [_Z10emptyArrayPfS_S_i_param_3];
	mov.u32 	%r3, %tid.x;
	mov.u32 	%r4, %ntid.x;
	mov.u32 	%r5, %ctaid.x;
	mad.lo.s32 	%r1, %r4, %r5, %r3;
	mul.lo.s32 	%r6, %r2, %r2;
	setp.ge.s32 	%p1, %r1, %r6;
	@%p1 bra 	$L__BB1_2;
	cvta.to.global.u64 	%rd4, %rd1;
	cvta.to.global.u64 	%rd5, %rd2;
	cvta.to.global.u64 	%rd6, %rd3;
	mul.wide.s32 	%rd7, %r1, 4;
	add.s64 	%rd8, %rd4, %rd7;
	mov.b32 	%r7, 0;
	st.global.u32 	[%rd8], %r7;
	add.s64 	%rd9, %rd5, %rd7;
	st.global.u32 	[%rd9], %r7;
	add.s64 	%rd10, %rd6, %rd7;
	st.global.u32 	[%rd10], %r7;
$L__BB1_2:
	ret;

}


// ===== COMPILED SASS (sm_100) =====

	.target	sm_100

	.elftype	@"ET_EXEC"


//--------------------- .note.nv.tkinfo           --------------------------
	.section	.note.nv.tkinfo,"",@"SHT_NOTE"
	.sectionflags	@"SHF_NOTE_NV_TKINFO"
	.tkinfo
        /*0018*/ 	.word	0x00000002
        /*0030*/ 	.string	""
        /*0030*/ 	.string	"ptxas"
        /*0030*/ 	.string	"Cuda compilation tools, release 13.0, V13.0.88"
        /*0030*/ 	.string	"Build cuda_13.0.r13.0/compiler.36424714_0"
        /*0030*/ 	.string	"-arch sm_100 -m 64 "



//--------------------- .note.nv.cuinfo           --------------------------
	.section	.note.nv.cuinfo,"",@"SHT_NOTE"
	.sectionflags	@"SHF_NOTE_NV_CUINFO"
        /*0018*/ 	.short	0x0002
        /*001a*/ 	.short	0x0064
        /*001c*/ 	.short	0x0082
	.zero		2


//--------------------- .nv.info                  --------------------------
	.section	.nv.info,"",@"SHT_CUDA_INFO"
	.align	4


	//----- nvinfo : EIATTR_REGCOUNT
	.align		4
        /*0000*/ 	.byte	0x04, 0x2f
        /*0002*/ 	.short	(.L_1 - .L_0)
	.align		4
.L_0:
        /*0004*/ 	.word	index@(_Z9kernelGPUPfS_S_S_S_S_iiPi)
        /*0008*/ 	.word	0x00000016


	//----- nvinfo : EIATTR_FRAME_SIZE
	.align		4
.L_1:
        /*000c*/ 	.byte	0x04, 0x11
        /*000e*/ 	.short	(.L_3 - .L_2)
	.align		4
.L_2:
        /*0010*/ 	.word	index@(_Z9kernelGPUPfS_S_S_S_S_iiPi)
        /*0014*/ 	.word	0x00000000


	//----- nvinfo : EIATTR_REGCOUNT
	.align		4
.L_3:
        /*0018*/ 	.byte	0x04, 0x2f
        /*001a*/ 	.short	(.L_5 - .L_4)
	.align		4
.L_4:
        /*001c*/ 	.word	index@(_Z10emptyArrayPfS_S_i)
        /*0020*/ 	.word	0x0000000c


	//----- nvinfo : EIATTR_FRAME_SIZE
	.align		4
.L_5:
        /*0024*/ 	.byte	0x04, 0x11
        /*0026*/ 	.short	(.L_7 - .L_6)
	.align		4
.L_6:
        /*0028*/ 	.word	index@(_Z10emptyArrayPfS_S_i)
        /*002c*/ 	.word	0x00000000


	//----- nvinfo : EIATTR_MIN_STACK_SIZE
	.align		4
.L_7:
        /*0030*/ 	.byte	0x04, 0x12
        /*0032*/ 	.short	(.L_9 - .L_8)
	.align		4
.L_8:
        /*0034*/ 	.word	index@(_Z10emptyArrayPfS_S_i)
        /*0038*/ 	.word	0x00000000


	//----- nvinfo : EIATTR_MIN_STACK_SIZE
	.align		4
.L_9:
        /*003c*/ 	.byte	0x04, 0x12
        /*003e*/ 	.short	(.L_11 - .L_10)
	.align		4
.L_10:
        /*0040*/ 	.word	index@(_Z9kernelGPUPfS_S_S_S_S_iiPi)
        /*0044*/ 	.word	0x00000000
.L_11:


//--------------------- .nv.compat                --------------------------
	.section	.nv.compat,"",@"SHT_CUDA_COMPAT_INFO"
	.align	4
        /*0000*/ 	.byte	0x02, 0x09, 0x00, 0x00, 0x02, 0x02, 0x01, 0x00, 0x02, 0x05, 0x05, 0x00, 0x03, 0x07, 0x01, 0x01
        /*0010*/ 	.byte	0x02, 0x03, 0x00, 0x00, 0x02, 0x06, 0x01, 0x00, 0x04, 0x0b, 0x08, 0x00, 0x09, 0x00, 0x00, 0x00
        /*0020*/ 	.byte	0x00, 0x00, 0x00, 0x00


//--------------------- .nv.info._Z10emptyArrayPfS_S_i --------------------------
	.section	.nv.info._Z10emptyArrayPfS_S_i,"",@"SHT_CUDA_INFO"
	.sectionflags	@""
	.align	4


	//----- nvinfo : EIATTR_CUDA_API_VERSION
	.align		4
        /*0000*/ 	.byte	0x04, 0x37
        /*0002*/ 	.short	(.L_13 - .L_12)
.L_12:
        /*0004*/ 	.word	0x00000082


	//----- nvinfo : EIATTR_KPARAM_INFO
	.align		4
.L_13:
        /*0008*/ 	.byte	0x04, 0x17
        /*000a*/ 	.short	(.L_15 - .L_14)
.L_14:
        /*000c*/ 	.word	0x00000000
        /*0010*/ 	.short	0x0003
        /*0012*/ 	.short	0x0018
        /*0014*/ 	.byte	0x00, 0xf0, 0x11, 0x00


	//----- nvinfo : EIATTR_KPARAM_INFO
	.align		4
.L_15:
        /*0018*/ 	.byte	0x04, 0x17
        /*001a*/ 	.short	(.L_17 - .L_16)
.L_16:
        /*001c*/ 	.word	0x00000000
        /*0020*/ 	.short	0x0002
        /*0022*/ 	.short	0x0010
        /*0024*/ 	.byte	0x00, 0xf5, 0x21, 0x00


	//----- nvinfo : EIATTR_KPARAM_INFO
	.align		4
.L_17:
        /*0028*/ 	.byte	0x04, 0x17
        /*002a*/ 	.short	(.L_19 - .L_18)
.L_18:
        /*002c*/ 	.word	0x00000000
        /*0030*/ 	.short	0x0001
        /*0032*/ 	.short	0x0008
        /*0034*/ 	.byte	0x00, 0xf5, 0x21, 0x00


	//----- nvinfo : EIATTR_KPARAM_INFO
	.align		4
.L_19:
        /*0038*/ 	.byte	0x04, 0x17
        /*003a*/ 	.short	(.L_21 - .L_20)
.L_20:
        /*003c*/ 	.word	0x00000000
        /*0040*/ 	.short	0x0000
        /*0042*/ 	.short	0x0000
        /*0044*/ 	.byte	0x00, 0xf5, 0x21, 0x00


	//----- nvinfo : EIATTR_SPARSE_MMA_MASK
	.align		4
.L_21:
        /*0048*/ 	.byte	0x03, 0x50
        /*004a*/ 	.short	0x0000


	//----- nvinfo : EIATTR_MAXREG_COUNT
	.align		4
        /*004c*/ 	.byte	0x03, 0x1b
        /*004e*/ 	.short	0x00ff


	//----- nvinfo : EIATTR_MERCURY_ISA_VERSION
	.align		4
        /*0050*/ 	.byte	0x03, 0x5f
        /*0052*/ 	.short	0x0101


	//----- nvinfo : EIATTR_VRC_CTA_INIT_COUNT
	.align		4
        /*0054*/ 	.byte	0x02, 0x4a
	.zero		1
	.zero		1


	//----- nvinfo : EIATTR_EXIT_INSTR_OFFSETS
	.align		4
        /*0058*/ 	.byte	0x04, 0x1c
        /*005a*/ 	.short	(.L_23 - .L_22)


	//   ....[0]....
.L_22:
        /*005c*/ 	.word	0x00000080


	//   ....[1]....
        /*0060*/ 	.word	0x00000130


	//----- nvinfo : EIATTR_CBANK_PARAM_SIZE
	.align		4
.L_23:
        /*0064*/ 	.byte	0x03, 0x19
        /*0066*/ 	.short	0x001c


	//----- nvinfo : EIATTR_PARAM_CBANK
	.align		4
        /*0068*/ 	.byte	0x04, 0x0a
        /*006a*/ 	.short	(.L_25 - .L_24)
	.align		4
.L_24:
        /*006c*/ 	.word	index@(.nv.constant0._Z10emptyArrayPfS_S_i)
        /*0070*/ 	.short	0x0380
        /*0072*/ 	.short	0x001c


	//----- nvinfo : EIATTR_SW_WAR
	.align		4
.L_25:
        /*0074*/ 	.byte	0x04, 0x36
        /*0076*/ 	.short	(.L_27 - .L_26)
.L_26:
        /*0078*/ 	.word	0x00000008
.L_27:


//--------------------- .nv.info._Z9kernelGPUPfS_S_S_S_S_iiPi --------------------------
	.section	.nv.info._Z9kernelGPUPfS_S_S_S_S_iiPi,"",@"SHT_CUDA_INFO"
	.sectionflags	@""
	.align	4


	//----- nvinfo : EIATTR_CUDA_API_VERSION
	.align		4
        /*0000*/ 	.byte	0x04, 0x37
        /*0002*/ 	.short	(.L_29 - .L_28)
.L_28:
        /*0004*/ 	.word	0x00000082


	//----- nvinfo : EIATTR_KPARAM_INFO
	.align		4
.L_29:
        /*0008*/ 	.byte	0x04, 0x17
        /*000a*/ 	.short	(.L_31 - .L_30)
.L_30:
        /*000c*/ 	.word	0x00000000
        /*0010*/ 	.short	0x0008
        /*0012*/ 	.short	0x0038
        /*0014*/ 	.byte	0x00, 0xf5, 0x21, 0x00


	//----- nvinfo : EIATTR_KPARAM_INFO
	.align		4
.L_31:
        /*0018*/ 	.byte	0x04, 0x17
        /*001a*/ 	.short	(.L_33 - .L_32)
.L_32:
        /*001c*/ 	.word	0x00000000
        /*0020*/ 	.short	0x0007
        /*0022*/ 	.short	0x0034
        /*0024*/ 	.byte	0x00, 0xf0, 0x11, 0x00


	//----- nvinfo : EIATTR_KPARAM_INFO
	.align		4
.L_33:
        /*0028*/ 	.byte	0x04, 0x17
        /*002a*/ 	.short	(.L_35 - .L_34)
.L_34:
        /*002c*/ 	.word	0x00000000
        /*0030*/ 	.short	0x0006
        /*0032*/ 	.short	0x0030
        /*0034*/ 	.byte	0x00, 0xf0, 0x11, 0x00


	//----- nvinfo : EIATTR_KPARAM_INFO
	.align		4
.L_35:
        /*0038*/ 	.byte	0x04, 0x17
        /*003a*/ 	.short	(.L_37 - .L_36)
.L_36:
        /*003c*/ 	.word	0x00000000
        /*0040*/ 	.short	0x0005
        /*0042*/ 	.short	0x0028
        /*0044*/ 	.byte	0x00, 0xf5, 0x21, 0x00


	//----- nvinfo : EIATTR_KPARAM_INFO
	.align		4
.L_37:
        /*0048*/ 	.byte	0x04, 0x17
        /*004a*/ 	.short	(.L_39 - .L_38)
.L_38:
        /*004c*/ 	.word	0x00000000
        /*0050*/ 	.short	0x0004
        /*0052*/ 	.short	0x0020
        /*0054*/ 	.byte	0x00, 0xf5, 0x21, 0x00


	//----- nvinfo : EIATTR_KPARAM_INFO
	.align		4
.L_39:
        /*0058*/ 	.byte	0x04, 0x17
        /*005a*/ 	.short	(.L_41 - .L_40)
.L_40:
        /*005c*/ 	.word	0x00000000
        /*0060*/ 	.short	0x0003
        /*0062*/ 	.short	0x0018
        /*0064*/ 	.byte	0x00, 0xf5, 0x21, 0x00


	//----- nvinfo : EIATTR_KPARAM_INFO
	.align		4
.L_41:
        /*0068*/ 	.byte	0x04, 0x17
        /*006a*/ 	.short	(.L_43 - .L_42)
.L_42:
        /*006c*/ 	.word	0x00000000
        /*0070*/ 	.short	0x0002
        /*0072*/ 	.short	0x0010
        /*0074*/ 	.byte	0x00, 0xf5, 0x21, 0x00


	//----- nvinfo : EIATTR_KPARAM_INFO
	.align		4
.L_43:
        /*0078*/ 	.byte	0x04, 0x17
        /*007a*/ 	.short	(.L_45 - .L_44)
.L_44:
        /*007c*/ 	.word	0x00000000
        /*0080*/ 	.short	0x0001
        /*0082*/ 	.short	0x0008
        /*0084*/ 	.byte	0x00, 0xf5, 0x21, 0x00


	//----- nvinfo : EIATTR_KPARAM_INFO
	.align		4
.L_45:
        /*0088*/ 	.byte	0x04, 0x17
        /*008a*/ 	.short	(.L_47 - .L_46)
.L_46:
        /*008c*/ 	.word	0x00000000
        /*0090*/ 	.short	0x0000
        /*0092*/ 	.short	0x0000
        /*0094*/ 	.byte	0x00, 0xf5, 0x21, 0x00


	//----- nvinfo : EIATTR_SPARSE_MMA_MASK
	.align		4
.L_47:
        /*0098*/ 	.byte	0x03, 0x50
        /*009a*/ 	.short	0x0000


	//----- nvinfo : EIATTR_MAXREG_COUNT
	.align		4
        /*009c*/ 	.byte	0x03, 0x1b
        /*009e*/ 	.short	0x00ff


	//----- nvinfo : EIATTR_MERCURY_ISA_VERSION
	.align		4
        /*00a0*/ 	.byte	0x03, 0x5f
        /*00a2*/ 	.short	0x0101


	//----- nvinfo : EIATTR_VRC_CTA_INIT_COUNT
	.align		4
        /*00a4*/ 	.byte	0x02, 0x4a
	.zero		1
	.zero		1


	//----- nvinfo : EIATTR_EXIT_INSTR_OFFSETS
	.align		4
        /*00a8*/ 	.byte	0x04, 0x1c
        /*00aa*/ 	.short	(.L_49 - .L_48)


	//   ....[0]....
.L_48:
        /*00ac*/ 	.word	0x00000080


	//   ....[1]....
        /*00b0*/ 	.word	0x000008f0


	//----- nvinfo : EIATTR_CBANK_PARAM_SIZE
	.align		4
.L_49:
        /*00b4*/ 	.byte	0x03, 0x19
        /*00b6*/ 	.short	0x0040


	//----- nvinfo : EIATTR_PARAM_CBANK
	.align		4
        /*00b8*/ 	.byte	0x04, 0x0a
        /*00ba*/ 	.short	(.L_51 - .L_50)
	.align		4
.L_50:
        /*00bc*/ 	.word	index@(.nv.constant0._Z9kernelGPUPfS_S_S_S_S_iiPi)
        /*00c0*/ 	.short	0x0380
        /*00c2*/ 	.short	0x0040


	//----- nvinfo : EIATTR_SW_WAR
	.align		4
.L_51:
        /*00c4*/ 	.byte	0x04, 0x36
        /*00c6*/ 	.short	(.L_53 - .L_52)
.L_52:
        /*00c8*/ 	.word	0x00000008
.L_53:


//--------------------- .nv.callgraph             --------------------------
	.section	.nv.callgraph,"",@"SHT_CUDA_CALLGRAPH"
	.align	4
	.sectionentsize	8
	.align		4
        /*0000*/ 	.word	0x00000000
	.align		4
        /*0004*/ 	.word	0xffffffff
	.align		4
        /*0008*/ 	.word	0x00000000
	.align		4
        /*000c*/ 	.word	0xfffffffe
	.align		4
        /*0010*/ 	.word	0x00000000
	.align		4
        /*0014*/ 	.word	0xfffffffd
	.align		4
        /*0018*/ 	.word	0x00000000
	.align		4
        /*001c*/ 	.word	0xfffffffc


//--------------------- .text._Z10emptyArrayPfS_S_i --------------------------
	.section	.text._Z10emptyArrayPfS_S_i,"ax",@progbits
	.align	128
        .global         _Z10emptyArrayPfS_S_i
        .type           _Z10emptyArrayPfS_S_i,@function
        .size           _Z10emptyArrayPfS_S_i,(.L_x_2 - _Z10emptyArrayPfS_S_i)
        .other          _Z10emptyArrayPfS_S_i,@"STO_CUDA_ENTRY STV_DEFAULT"
_Z10emptyArrayPfS_S_i:
.text._Z10emptyArrayPfS_S_i:
[----:B------:R-:W-:Y:S01]  /*0000*/  LDC R1, c[0x0][0x37c] ;  /* 0x0000df00ff017b82 */ /* 0x000fe20000000800 */
[----:B------:R-:W0:Y:S01]  /*0010*/  S2R R9, SR_TID.X ;  /* 0x0000000000097919 */ /* 0x000e220000002100 */
[----:B------:R-:W1:Y:S01]  /*0020*/  LDCU UR4, c[0x0][0x398] ;  /* 0x00007300ff0477ac */ /* 0x000e620008000800 */
[----:B------:R-:W0:Y:S01]  /*0030*/  S2R R0, SR_CTAID.X ;  /* 0x0000000000007919 */ /* 0x000e220000002500 */
[----:B------:R-:W0:Y:S01]  /*0040*/  LDCU UR5, c[0x0][0x360] ;  /* 0x00006c00ff0577ac */ /* 0x000e220008000800 */
[----:B-1----:R-:W-:Y:S01]  /*0050*/  UIMAD UR4, UR4, UR4, URZ ;  /* 0x00000004040472a4 */ /* 0x002fe2000f8e02ff */
[----:B0-----:R-:W-:-:S05]  /*0060*/  IMAD R9, R0, UR5, R9 ;  /* 0x0000000500097c24 */ /* 0x001fca000f8e0209 */
[----:B------:R-:W-:-:S13]  /*0070*/  ISETP.GE.AND P0, PT, R9, UR4, PT ;  /* 0x0000000409007c0c */ /* 0x000fda000bf06270 */
[----:B------:R-:W-:Y:S05]  /*0080*/  @P0 EXIT ;  /* 0x000000000000094d */ /* 0x000fea0003800000 */
[----:B------:R-:W0:Y:S01]  /*0090*/  LDC.64 R2, c[0x0][0x380] ;  /* 0x0000e000ff027b82 */ /* 0x000e220000000a00 */
[----:B------:R-:W1:Y:S07]  /*00a0*/  LDCU.64 UR4, c[0x0][0x358] ;  /* 0x00006b00ff0477ac */ /* 0x000e6e0008000a00 */
[----:B------:R-:W2:Y:S08]  /*00b0*/  LDC.64 R4, c[0x0][0x388] ;  /* 0x0000e200ff047b82 */ /* 0x000eb00000000a00 */
[----:B------:R-:W3:Y:S01]  /*00c0*/  LDC.64 R6, c[0x0][0x390] ;  /* 0x0000e400ff067b82 */ /* 0x000ee20000000a00 */
[----:B0-----:R-:W-:-:S05]  /*00d0*/  IMAD.WIDE R2, R9, 0x4, R2 ;  /* 0x0000000409027825 */ /* 0x001fca00078e0202 */
[----:B-1----:R-:W-:Y:S01]  /*00e0*/  STG.E desc[UR4][R2.64], RZ ;  /* 0x000000ff02007986 */ /* 0x002fe2000c101904 */
[----:B--2---:R-:W-:-:S05]  /*00f0*/  IMAD.WIDE R4, R9, 0x4, R4 ;  /* 0x0000000409047825 */ /* 0x004fca00078e0204 */
[----:B------:R-:W-:Y:S01]  /*0100*/  STG.E desc[UR4][R4.64], RZ ;  /* 0x000000ff04007986 */ /* 0x000fe2000c101904 */
[----:B---3--:R-:W-:-:S05]  /*0110*/  IMAD.WIDE R6, R9, 0x4, R6 ;  /* 0x0000000409067825 */ /* 0x008fca00078e0206 */
[----:B------:R-:W-:Y:S01]  /*0120*/  STG.E desc[UR4][R6.64], RZ ;  /* 0x000000ff06007986 */ /* 0x000fe2000c101904 */
[----:B------:R-:W-:Y:S05]  /*0130*/  EXIT ;  /* 0x000000000000794d */ /* 0x000fea0003800000 */
.L_x_0:
[----:B------:R-:W-:-:S00]  /*0140*/  BRA `(.L_x_0) ;  /* 0xfffffffc00fc7947 */ /* 0x000fc0000383ffff */
[----:B------:R-:W-:-:S00]  /*0150*/  NOP ;  /* 0x0000000000007918 */ /* 0x000fc00000000000 */
        /* <DEDUP_REMOVED lines=10> */
.L_x_2:


//--------------------- .text._Z9kernelGPUPfS_S_S_S_S_iiPi --------------------------
	.section	.text._Z9kernelGPUPfS_S_S_S_S_iiPi,"ax",@progbits
	.align	128
        .global         _Z9kernelGPUPfS_S_S_S_S_iiPi
        .type           _Z9kernelGPUPfS_S_S_S_S_iiPi,@function
        .size           _Z9kernelGPUPfS_S_S_S_S_iiPi,(.L_x_3 - _Z9kernelGPUPfS_S_S_S_S_iiPi)
        .other          _Z9kernelGPUPfS_S_S_S_S_iiPi,@"STO_CUDA_ENTRY STV_DEFAULT"
_Z9kernelGPUPfS_S_S_S_S_iiPi:
.text._Z9kernelGPUPfS_S_S_S_S_iiPi:
[----:B------:R-:W-:Y:S01]  /*0000*/  LDC R1, c[0x0][0x37c] ;  /* 0x0000df00ff017b82 */ /* 0x000fe20000000800 */
[----:B------:R-:W0:Y:S07]  /*0010*/  S2R R0, SR_TID.X ;  /* 0x0000000000007919 */ /* 0x000e2e0000002100 */
[----:B------:R-:W0:Y:S08]  /*0020*/  S2UR UR4, SR_CTAID.X ;  /* 0x00000000000479c3 */ /* 0x000e300000002500 */
[----:B------:R-:W0:Y:S08]  /*0030*/  LDC R5, c[0x0][0x360] ;  /* 0x0000d800ff057b82 */ /* 0x000e300000000800 */
[----:B------:R-:W1:Y:S01]  /*0040*/  LDC R3, c[0x0][0x3b0] ;  /* 0x0000ec00ff037b82 */ /* 0x000e620000000800 */
[----:B0-----:R-:W-:-:S02]  /*0050*/  IMAD R0, R5, UR4, R0 ;  /* 0x0000000405007c24 */ /* 0x001fc4000f8e0200 */
[----:B-1----:R-:W-:-:S05]  /*0060*/  IMAD R5, R3, R3, RZ ;  /* 0x0000000303057224 */ /* 0x002fca00078e02ff */
[----:B------:R-:W-:-:S13]  /*0070*/  ISETP.GE.AND P0, PT, R0, R5, PT ;  /* 0x000000050000720c */ /* 0x000fda0003f06270 */
[----:B------:R-:W-:Y:S05]  /*0080*/  @P0 EXIT ;  /* 0x000000000000094d */ /* 0x000fea0003800000 */
[----:B------:R-:W-:Y:S01]  /*0090*/  IABS R4, R3 ;  /* 0x0000000300047213 */ /* 0x000fe20000000000 */
[----:B------:R-:W0:Y:S01]  /*00a0*/  LDC R2, c[0x0][0x3b4] ;  /* 0x0000ed00ff027b82 */ /* 0x000e220000000800 */
[----:B------:R-:W-:Y:S01]  /*00b0*/  IABS R8, R0 ;  /* 0x0000000000087213 */ /* 0x000fe20000000000 */
[----:B------:R-:W1:Y:S01]  /*00c0*/  LDCU.64 UR4, c[0x0][0x358] ;  /* 0x00006b00ff0477ac */ /* 0x000e620008000a00 */
[----:B------:R-:W2:Y:S05]  /*00d0*/  I2F.RP R5, R4 ;  /* 0x0000000400057306 */ /* 0x000eaa0000209400 */
[----:B------:R-:W3:Y:S03]  /*00e0*/  LDC.64 R16, c[0x0][0x380] ;  /* 0x0000e000ff107b82 */ /* 0x000ee60000000a00 */
[----:B--2---:R-:W2:Y:S02]  /*00f0*/  MUFU.RCP R5, R5 ;  /* 0x0000000500057308 */ /* 0x004ea40000001000 */
[----:B--2---:R-:W-:-:S06]  /*0100*/  VIADD R6, R5, 0xffffffe ;  /* 0x0ffffffe05067836 */ /* 0x004fcc0000000000 */
[----:B------:R2:W4:Y:S02]  /*0110*/  F2I.FTZ.U32.TRUNC.NTZ R7, R6 ;  /* 0x0000000600077305 */ /* 0x000524000021f000 */
[----:B--2---:R-:W-:Y:S02]  /*0120*/  HFMA2 R6, -RZ, RZ, 0, 0 ;  /* 0x00000000ff067431 */ /* 0x004fe400000001ff */
[----:B----4-:R-:W-:-:S04]  /*0130*/  IMAD.MOV R9, RZ, RZ, -R7 ;  /* 0x000000ffff097224 */ /* 0x010fc800078e0a07 */
[----:B------:R-:W-:-:S04]  /*0140*/  IMAD R9, R9, R4, RZ ;  /* 0x0000000409097224 */ /* 0x000fc800078e02ff */
[----:B------:R-:W-:Y:S01]  /*0150*/  IMAD.HI.U32 R7, R7, R9, R6 ;  /* 0x0000000907077227 */ /* 0x000fe200078e0006 */
[----:B0-----:R-:W-:-:S04]  /*0160*/  IABS R9, R2 ;  /* 0x0000000200097213 */ /* 0x001fc80000000000 */
[----:B------:R-:W0:Y:S01]  /*0170*/  I2F.RP R6, R9 ;  /* 0x0000000900067306 */ /* 0x000e220000209400 */
[----:B------:R-:W-:-:S04]  /*0180*/  IMAD.HI.U32 R5, R7, R8, RZ ;  /* 0x0000000807057227 */ /* 0x000fc800078e00ff */
[----:B------:R-:W-:-:S04]  /*0190*/  IMAD.MOV R7, RZ, RZ, -R5 ;  /* 0x000000ffff077224 */ /* 0x000fc800078e0a05 */
[----:B------:R-:W-:-:S05]  /*01a0*/  IMAD R7, R4, R7, R8 ;  /* 0x0000000704077224 */ /* 0x000fca00078e0208 */
[----:B------:R-:W-:Y:S01]  /*01b0*/  ISETP.GT.U32.AND P1, PT, R4, R7, PT ;  /* 0x000000070400720c */ /* 0x000fe20003f24070 */
[----:B0-----:R-:W0:-:S12]  /*01c0*/  MUFU.RCP R6, R6 ;  /* 0x0000000600067308 */ /* 0x001e180000001000 */
[----:B------:R-:W-:Y:S02]  /*01d0*/  @!P1 IMAD.IADD R7, R7, 0x1, -R4 ;  /* 0x0000000107079824 */ /* 0x000fe400078e0a04 */
[----:B------:R-:W-:Y:S01]  /*01e0*/  @!P1 VIADD R5, R5, 0x1 ;  /* 0x0000000105059836 */ /* 0x000fe20000000000 */
[----:B------:R-:W-:Y:S02]  /*01f0*/  ISETP.NE.AND P1, PT, R3, RZ, PT ;  /* 0x000000ff0300720c */ /* 0x000fe40003f25270 */
[----:B------:R-:W-:Y:S02]  /*0200*/  ISETP.GE.U32.AND P0, PT, R7, R4, PT ;  /* 0x000000040700720c */ /* 0x000fe40003f06070 */
[----:B------:R-:W-:Y:S02]  /*0210*/  LOP3.LUT R7, R0, R3, RZ, 0x3c, !PT ;  /* 0x0000000300077212 */ /* 0x000fe400078e3cff */
[----:B0-----:R-:W-:Y:S02]  /*0220*/  IADD3 R10, PT, PT, R6, 0xffffffe, RZ ;  /* 0x0ffffffe060a7810 */ /* 0x001fe40007ffe0ff */
[----:B------:R-:W-:-:S02]  /*0230*/  ISETP.GE.AND P2, PT, R7, RZ, PT ;  /* 0x000000ff0700720c */ /* 0x000fc40003f46270 */
[----:B------:R0:W2:Y:S05]  /*0240*/  F2I.FTZ.U32.TRUNC.NTZ R11, R10 ;  /* 0x0000000a000b7305 */ /* 0x0000aa000021f000 */
[----:B------:R-:W-:Y:S02]  /*0250*/  @P0 VIADD R5, R5, 0x1 ;  /* 0x0000000105050836 */ /* 0x000fe40000000000 */
[----:B0-----:R-:W-:-:S04]  /*0260*/  IMAD.MOV.U32 R10, RZ, RZ, RZ ;  /* 0x000000ffff0a7224 */ /* 0x001fc800078e00ff */
[----:B------:R-:W-:Y:S02]  /*0270*/  @!P2 IADD3 R5, PT, PT, -R5, RZ, RZ ;  /* 0x000000ff0505a210 */ /* 0x000fe40007ffe1ff */
[----:B------:R-:W-:Y:S01]  /*0280*/  @!P1 LOP3.LUT R5, RZ, R3, RZ, 0x33, !PT ;  /* 0x00000003ff059212 */ /* 0x000fe200078e33ff */
[----:B--2---:R-:W-:-:S03]  /*0290*/  IMAD.MOV R6, RZ, RZ, -R11 ;  /* 0x000000ffff067224 */ /* 0x004fc600078e0a0b */
[----:B------:R-:W-:Y:S01]  /*02a0*/  IADD3 R7, PT, PT, -R5, RZ, RZ ;  /* 0x000000ff05077210 */ /* 0x000fe20007ffe1ff */
[----:B------:R-:W-:Y:S01]  /*02b0*/  IMAD R13, R6, R9, RZ ;  /* 0x00000009060d7224 */ /* 0x000fe200078e02ff */
[----:B------:R-:W-:-:S03]  /*02c0*/  IABS R12, R5 ;  /* 0x00000005000c7213 */ /* 0x000fc60000000000 */
[----:B------:R-:W-:Y:S02]  /*02d0*/  IMAD R7, R3, R7, R0 ;  /* 0x0000000703077224 */ /* 0x000fe400078e0200 */
[----:B------:R-:W-:-:S03]  /*02e0*/  IMAD.HI.U32 R11, R11, R13, R10 ;  /* 0x0000000d0b0b7227 */ /* 0x000fc600078e000a */
[----:B------:R-:W-:-:S03]  /*02f0*/  IABS R14, R7 ;  /* 0x00000007000e7213 */ /* 0x000fc60000000000 */
[----:B------:R-:W-:-:S04]  /*0300*/  IMAD.HI.U32 R6, R11, R4, RZ ;  /* 0x000000040b067227 */ /* 0x000fc800078e00ff */
[----:B------:R-:W-:Y:S01]  /*0310*/  IMAD.HI.U32 R10, R11, R12, RZ ;  /* 0x0000000c0b0a7227 */ /* 0x000fe200078e00ff */
[----:B------:R-:W-:-:S03]  /*0320*/  IADD3 R8, PT, PT, -R6, RZ, RZ ;  /* 0x000000ff06087210 */ /* 0x000fc60007ffe1ff */
[----:B------:R-:W-:-:S04]  /*0330*/  IMAD.HI.U32 R11, R11, R14, RZ ;  /* 0x0000000e0b0b7227 */ /* 0x000fc800078e00ff */
[----:B------:R-:W-:Y:S01]  /*0340*/  IMAD.MOV R15, RZ, RZ, -R10 ;  /* 0x000000ffff0f7224 */ /* 0x000fe200078e0a0a */
[----:B------:R-:W-:Y:S01]  /*0350*/  IADD3 R13, PT, PT, -R11, RZ, RZ ;  /* 0x000000ff0b0d7210 */ /* 0x000fe20007ffe1ff */
[C---:B------:R-:W-:Y:S02]  /*0360*/  IMAD R4, R9.reuse, R8, R4 ;  /* 0x0000000809047224 */ /* 0x040fe400078e0204 */
[C---:B------:R-:W-:Y:S02]  /*0370*/  IMAD R12, R9.reuse, R15, R12 ;  /* 0x0000000f090c7224 */ /* 0x040fe400078e020c */
[C---:B------:R-:W-:Y:S01]  /*0380*/  IMAD R8, R9.reuse, R13, R14 ;  /* 0x0000000d09087224 */ /* 0x040fe200078e020e */
[C---:B------:R-:W-:Y:S02]  /*0390*/  ISETP.GT.U32.AND P5, PT, R9.reuse, R4, PT ;  /* 0x000000040900720c */ /* 0x040fe40003fa4070 */
[C---:B------:R-:W-:Y:S02]  /*03a0*/  ISETP.GT.U32.AND P0, PT, R9.reuse, R12, PT ;  /* 0x0000000c0900720c */ /* 0x040fe40003f04070 */
[----:B------:R-:W-:-:S02]  /*03b0*/  ISETP.GT.U32.AND P6, PT, R9, R8, PT ;  /* 0x000000080900720c */ /* 0x000fc40003fc4070 */
[----:B------:R-:W-:-:S07]  /*03c0*/  LOP3.LUT R13, RZ, R2, RZ, 0x33, !PT ;  /* 0x00000002ff0d7212 */ /* 0x000fce00078e33ff */
[--C-:B------:R-:W-:Y:S01]  /*03d0*/  @!P5 IMAD.IADD R4, R4, 0x1, -R9.reuse ;  /* 0x000000010404d824 */ /* 0x100fe200078e0a09 */
[----:B------:R-:W-:Y:S02]  /*03e0*/  @!P5 IADD3 R6, PT, PT, R6, 0x1, RZ ;  /* 0x000000010606d810 */ /* 0x000fe40007ffe0ff */
[-C--:B------:R-:W-:Y:S01]  /*03f0*/  @!P0 IADD3 R12, PT, PT, R12, -R9.reuse, RZ ;  /* 0x800000090c0c8210 */ /* 0x080fe20007ffe0ff */
[----:B------:R-:W-:Y:S01]  /*0400*/  @!P6 IMAD.IADD R8, R8, 0x1, -R9 ;  /* 0x000000010808e824 */ /* 0x000fe200078e0a09 */
[-C--:B------:R-:W-:Y:S01]  /*0410*/  ISETP.GE.U32.AND P1, PT, R4, R9.reuse, PT ;  /* 0x000000090400720c */ /* 0x080fe20003f26070 */
[----:B------:R-:W-:Y:S01]  /*0420*/  @!P6 VIADD R11, R11, 0x1 ;  /* 0x000000010b0be836 */ /* 0x000fe20000000000 */
[-C--:B------:R-:W-:Y:S02]  /*0430*/  ISETP.GE.U32.AND P2, PT, R12, R9.reuse, PT ;  /* 0x000000090c00720c */ /* 0x080fe40003f46070 */
[----:B------:R-:W-:Y:S02]  /*0440*/  LOP3.LUT R4, R3, R2, RZ, 0x3c, !PT ;  /* 0x0000000203047212 */ /* 0x000fe400078e3cff */
[----:B------:R-:W-:-:S02]  /*0450*/  ISETP.GE.U32.AND P3, PT, R8, R9, PT ;  /* 0x000000090800720c */ /* 0x000fc40003f66070 */
[-C--:B------:R-:W-:Y:S02]  /*0460*/  LOP3.LUT R8, R5, R2.reuse, RZ, 0x3c, !PT ;  /* 0x0000000205087212 */ /* 0x080fe400078e3cff */
[----:B------:R-:W-:Y:S02]  /*0470*/  ISETP.GE.AND P4, PT, R4, RZ, PT ;  /* 0x000000ff0400720c */ /* 0x000fe40003f86270 */
[----:B------:R-:W-:Y:S01]  /*0480*/  LOP3.LUT R4, R7, R2, RZ, 0x3c, !PT ;  /* 0x0000000207047212 */ /* 0x000fe200078e3cff */
[----:B------:R-:W-:Y:S01]  /*0490*/  @P1 VIADD R6, R6, 0x1 ;  /* 0x0000000106061836 */ /* 0x000fe20000000000 */
[----:B------:R-:W-:Y:S02]  /*04a0*/  ISETP.GE.AND P5, PT, R8, RZ, PT ;  /* 0x000000ff0800720c */ /* 0x000fe40003fa6270 */
[----:B------:R-:W-:Y:S01]  /*04b0*/  @!P0 IADD3 R10, PT, PT, R10, 0x1, RZ ;  /* 0x000000010a0a8810 */ /* 0x000fe20007ffe0ff */
[----:B------:R-:W0:Y:S01]  /*04c0*/  LDC.64 R8, c[0x0][0x3b8] ;  /* 0x0000ee00ff087b82 */ /* 0x000e220000000a00 */
[----:B------:R-:W-:Y:S01]  /*04d0*/  ISETP.GE.AND P6, PT, R4, RZ, PT ;  /* 0x000000ff0400720c */ /* 0x000fe20003fc6270 */
[----:B------:R-:W-:Y:S01]  /*04e0*/  @P3 VIADD R11, R11, 0x1 ;  /* 0x000000010b0b3836 */ /* 0x000fe20000000000 */
[----:B------:R-:W-:-:S02]  /*04f0*/  @P2 IADD3 R10, PT, PT, R10, 0x1, RZ ;  /* 0x000000010a0a2810 */ /* 0x000fc40007ffe0ff */
[----:B------:R-:W-:Y:S02]  /*0500*/  ISETP.NE.AND P0, PT, R2, RZ, PT ;  /* 0x000000ff0200720c */ /* 0x000fe40003f05270 */
[----:B------:R-:W-:Y:S01]  /*0510*/  MOV R12, R10 ;  /* 0x0000000a000c7202 */ /* 0x000fe20000000f00 */
[----:B------:R-:W-:Y:S01]  /*0520*/  IMAD.MOV.U32 R10, RZ, RZ, R11 ;  /* 0x000000ffff0a7224 */ /* 0x000fe200078e000b */
[----:B------:R-:W-:-:S03]  /*0530*/  @!P4 IADD3 R6, PT, PT, -R6, RZ, RZ ;  /* 0x000000ff0606c210 */ /* 0x000fc60007ffe1ff */
[----:B------:R-:W-:Y:S01]  /*0540*/  @!P5 IMAD.MOV R12, RZ, RZ, -R12 ;  /* 0x000000ffff0cd224 */ /* 0x000fe200078e0a0c */
[C---:B------:R-:W-:Y:S02]  /*0550*/  SEL R4, R13.reuse, R6, !P0 ;  /* 0x000000060d047207 */ /* 0x040fe40004000000 */
[----:B------:R-:W-:Y:S02]  /*0560*/  @!P6 IADD3 R10, PT, PT, -R10, RZ, RZ ;  /* 0x000000ff0a0ae210 */ /* 0x000fe40007ffe1ff */
[C---:B------:R-:W-:Y:S02]  /*0570*/  SEL R11, R13.reuse, R12, !P0 ;  /* 0x0000000c0d0b7207 */ /* 0x040fe40004000000 */
[----:B------:R-:W-:-:S05]  /*0580*/  SEL R6, R13, R10, !P0 ;  /* 0x0000000a0d067207 */ /* 0x000fca0004000000 */
[----:B------:R-:W-:-:S04]  /*0590*/  IMAD R13, R4, R11, R6 ;  /* 0x0000000b040d7224 */ /* 0x000fc800078e0206 */
[----:B0-----:R-:W-:-:S05]  /*05a0*/  IMAD.WIDE R12, R13, 0x4, R8 ;  /* 0x000000040d0c7825 */ /* 0x001fca00078e0208 */
[----:B-1----:R0:W2:Y:S01]  /*05b0*/  LDG.E R15, desc[UR4][R12.64] ;  /* 0x000000040c0f7981 */ /* 0x0020a2000c1e1900 */
[----:B---3--:R-:W-:-:S05]  /*05c0*/  IMAD.WIDE R16, R0, 0x4, R16 ;  /* 0x0000000400107825 */ /* 0x008fca00078e0210 */
[----:B------:R1:W3:Y:S01]  /*05d0*/  LDG.E R10, desc[UR4][R16.64] ;  /* 0x00000004100a7981 */ /* 0x0002e2000c1e1900 */
[-C--:B------:R-:W-:Y:S02]  /*05e0*/  IABS R19, R4.reuse ;  /* 0x0000000400137213 */ /* 0x080fe40000000000 */
[----:B------:R-:W-:Y:S02]  /*05f0*/  IABS R18, R4 ;  /* 0x0000000400127213 */ /* 0x000fe40000000000 */
[----:B------:R-:W4:Y:S08]  /*0600*/  I2F.RP R14, R19 ;  /* 0x00000013000e7306 */ /* 0x000f300000209400 */
[----:B----4-:R-:W4:Y:S02]  /*0610*/  MUFU.RCP R14, R14 ;  /* 0x0000000e000e7308 */ /* 0x010f240000001000 */
[----:B----4-:R-:W-:Y:S01]  /*0620*/  VIADD R8, R14, 0xffffffe ;  /* 0x0ffffffe0e087836 */ /* 0x010fe20000000000 */
[----:B------:R-:W-:Y:S01]  /*0630*/  IADD3 R14, PT, PT, -R11, RZ, RZ ;  /* 0x000000ff0b0e7210 */ /* 0x000fe20007ffe1ff */
[----:B------:R-:W-:-:S04]  /*0640*/  IMAD.MOV R11, RZ, RZ, -R6 ;  /* 0x000000ffff0b7224 */ /* 0x000fc800078e0a06 */
[----:B------:R4:W0:Y:S01]  /*0650*/  F2I.FTZ.U32.TRUNC.NTZ R9, R8 ;  /* 0x0000000800097305 */ /* 0x000822000021f000 */
[C---:B------:R-:W-:Y:S02]  /*0660*/  IMAD R5, R2.reuse, R14, R5 ;  /* 0x0000000e02057224 */ /* 0x040fe400078e0205 */
[----:B------:R-:W-:Y:S02]  /*0670*/  IMAD R7, R2, R11, R7 ;  /* 0x0000000b02077224 */ /* 0x000fe400078e0207 */
[----:B----4-:R-:W-:Y:S01]  /*0680*/  IMAD.MOV.U32 R8, RZ, RZ, RZ ;  /* 0x000000ffff087224 */ /* 0x010fe200078e00ff */
[----:B0-----:R-:W-:-:S05]  /*0690*/  IADD3 R12, PT, PT, RZ, -R9, RZ ;  /* 0x80000009ff0c7210 */ /* 0x001fca0007ffe0ff */
[----:B------:R-:W-:-:S04]  /*06a0*/  IMAD R13, R12, R19, RZ ;  /* 0x000000130c0d7224 */ /* 0x000fc800078e02ff */
[----:B------:R-:W-:Y:S01]  /*06b0*/  IMAD.HI.U32 R9, R9, R13, R8 ;  /* 0x0000000d09097227 */ /* 0x000fe200078e0008 */
[----:B------:R-:W-:Y:S02]  /*06c0*/  IADD3 R13, PT, PT, RZ, -R18, RZ ;  /* 0x80000012ff0d7210 */ /* 0x000fe40007ffe0ff */
[----:B--2---:R-:W-:-:S05]  /*06d0*/  IABS R12, R15 ;  /* 0x0000000f000c7213 */ /* 0x004fca0000000000 */
[----:B------:R-:W-:-:S04]  /*06e0*/  IMAD.HI.U32 R9, R9, R12, RZ ;  /* 0x0000000c09097227 */ /* 0x000fc800078e00ff */
[----:B------:R-:W-:Y:S02]  /*06f0*/  IMAD R8, R9, R13, R12 ;  /* 0x0000000d09087224 */ /* 0x000fe400078e020c */
[----:B------:R-:W0:Y:S03]  /*0700*/  LDC.64 R12, c[0x0][0x398] ;  /* 0x0000e600ff0c7b82 */ /* 0x000e260000000a00 */
[----:B------:R-:W-:-:S13]  /*0710*/  ISETP.GT.U32.AND P1, PT, R19, R8, PT ;  /* 0x000000081300720c */ /* 0x000fda0003f24070 */
[----:B------:R-:W-:Y:S01]  /*0720*/  @!P1 IMAD.IADD R8, R8, 0x1, -R19 ;  /* 0x0000000108089824 */ /* 0x000fe200078e0a13 */
[----:B------:R-:W-:Y:S02]  /*0730*/  @!P1 IADD3 R9, PT, PT, R9, 0x1, RZ ;  /* 0x0000000109099810 */ /* 0x000fe40007ffe0ff */
[----:B------:R-:W-:Y:S02]  /*0740*/  ISETP.NE.AND P1, PT, R4, RZ, PT ;  /* 0x000000ff0400720c */ /* 0x000fe40003f25270 */
[----:B------:R-:W-:Y:S02]  /*0750*/  ISETP.GE.U32.AND P0, PT, R8, R19, PT ;  /* 0x000000130800720c */ /* 0x000fe40003f06070 */
[----:B------:R-:W-:-:S04]  /*0760*/  LOP3.LUT R8, R15, R4, RZ, 0x3c, !PT ;  /* 0x000000040f087212 */ /* 0x000fc800078e3cff */
[----:B------:R-:W-:-:S07]  /*0770*/  ISETP.GE.AND P2, PT, R8, RZ, PT ;  /* 0x000000ff0800720c */ /* 0x000fce0003f46270 */
[----:B------:R-:W-:-:S05]  /*0780*/  @P0 VIADD R9, R9, 0x1 ;  /* 0x0000000109090836 */ /* 0x000fca0000000000 */
[----:B-1----:R-:W-:Y:S02]  /*0790*/  MOV R17, R9 ;  /* 0x0000000900117202 */ /* 0x002fe40000000f00 */
[----:B------:R-:W1:Y:S03]  /*07a0*/  LDC.64 R8, c[0x0][0x388] ;  /* 0x0000e200ff087b82 */ /* 0x000e660000000a00 */
[----:B------:R-:W-:Y:S01]  /*07b0*/  @!P2 IMAD.MOV R17, RZ, RZ, -R17 ;  /* 0x000000ffff11a224 */ /* 0x000fe200078e0a11 */
[----:B------:R-:W-:-:S04]  /*07c0*/  @!P1 LOP3.LUT R17, RZ, R4, RZ, 0x33, !PT ;  /* 0x00000004ff119212 */ /* 0x000fc800078e33ff */
[C---:B------:R-:W-:Y:S01]  /*07d0*/  IADD3 R6, PT, PT, -R17.reuse, RZ, RZ ;  /* 0x000000ff11067210 */ /* 0x040fe20007ffe1ff */
[----:B------:R-:W-:-:S04]  /*07e0*/  IMAD R5, R17, R2, R5 ;  /* 0x0000000211057224 */ /* 0x000fc800078e0205 */
[----:B------:R-:W-:-:S04]  /*07f0*/  IMAD R15, R4, R6, R15 ;  /* 0x00000006040f7224 */ /* 0x000fc800078e020f */
[----:B------:R-:W-:Y:S02]  /*0800*/  IMAD R2, R15, R2, R7 ;  /* 0x000000020f027224 */ /* 0x000fe400078e0207 */
[----:B------:R-:W2:Y:S02]  /*0810*/  LDC.64 R6, c[0x0][0x3a8] ;  /* 0x0000ea00ff067b82 */ /* 0x000ea40000000a00 */
[----:B------:R-:W-:Y:S02]  /*0820*/  IMAD R11, R5, R3, R2 ;  /* 0x00000003050b7224 */ /* 0x000fe400078e0202 */
[----:B-1----:R-:W-:-:S04]  /*0830*/  IMAD.WIDE R8, R0, 0x4, R8 ;  /* 0x0000000400087825 */ /* 0x002fc800078e0208 */
[----:B------:R-:W1:Y:S01]  /*0840*/  LDC.64 R2, c[0x0][0x3a0] ;  /* 0x0000e800ff027b82 */ /* 0x000e620000000a00 */
[----:B0-----:R-:W-:-:S05]  /*0850*/  IMAD.WIDE R12, R11, 0x4, R12 ;  /* 0x000000040b0c7825 */ /* 0x001fca00078e020c */
[----:B---3--:R-:W-:Y:S02]  /*0860*/  STG.E desc[UR4][R12.64], R10 ;  /* 0x0000000a0c007986 */ /* 0x008fe4000c101904 */
[----:B------:R-:W0:Y:S02]  /*0870*/  LDC.64 R4, c[0x0][0x390] ;  /* 0x0000e400ff047b82 */ /* 0x000e240000000a00 */
[----:B------:R-:W3:Y:S01]  /*0880*/  LDG.E R9, desc[UR4][R8.64] ;  /* 0x0000000408097981 */ /* 0x000ee2000c1e1900 */
[----:B-1----:R-:W-:-:S04]  /*0890*/  IMAD.WIDE R2, R11, 0x4, R2 ;  /* 0x000000040b027825 */ /* 0x002fc800078e0202 */
[----:B0-----:R-:W-:Y:S01]  /*08a0*/  IMAD.WIDE R4, R0, 0x4, R4 ;  /* 0x0000000400047825 */ /* 0x001fe200078e0204 */
[----:B---3--:R-:W-:Y:S05]  /*08b0*/  STG.E desc[UR4][R2.64], R9 ;  /* 0x0000000902007986 */ /* 0x008fea000c101904 */
[----:B------:R-:W3:Y:S01]  /*08c0*/  LDG.E R5, desc[UR4][R4.64] ;  /* 0x0000000404057981 */ /* 0x000ee2000c1e1900 */
[----:B--2---:R-:W-:-:S05]  /*08d0*/  IMAD.WIDE R6, R11, 0x4, R6 ;  /* 0x000000040b067825 */ /* 0x004fca00078e0206 */
[----:B---3--:R-:W-:Y:S01]  /*08e0*/  STG.E desc[UR4][R6.64], R5 ;  /* 0x0000000506007986 */ /* 0x008fe2000c101904 */
[----:B------:R-:W-:Y:S05]  /*08f0*/  EXIT ;  /* 0x000000000000794d */ /* 0x000fea0003800000 */
.L_x_1:
        /* <DEDUP_REMOVED lines=16> */
.L_x_3:


//--------------------- .nv.shared.reserved.0     --------------------------
	.section	.nv.shared.reserved.0,"aw",@nobits
	.weak		__nv_reservedSMEM_offset_0_alias
	.size		__nv_reservedSMEM_offset_0_alias, 0, 64
	.other		__nv_reservedSMEM_offset_0_alias,@"STO_CUDA_RESERVED_SHARED STV_DEFAULT"
__nv_reservedSMEM_offset_0_alias:
	.zero		0
	.zero		64


//--------------------- .nv.constant0._Z10emptyArrayPfS_S_i --------------------------
	.section	.nv.constant0._Z10emptyArrayPfS_S_i,"a",@progbits
	.sectionflags	@""
	.align	4
.nv.constant0._Z10emptyArrayPfS_S_i:
	.zero		924


//--------------------- .nv.constant0._Z9kernelGPUPfS_S_S_S_S_iiPi --------------------------
	.section	.nv.constant0._Z9kernelGPUPfS_S_S_S_S_iiPi,"a",@progbits
	.sectionflags	@""
	.align	4
.nv.constant0._Z9kernelGPUPfS_S_S_S_S_iiPi:
	.zero		960


//--------------------- SYMBOLS --------------------------

	.type		.nv.reservedSmem.offset0,@object
	.size		.nv.reservedSmem.offset0,0x4
